//
// Generated by NVIDIA NVVM Compiler
//
// Compiler Build ID: CL-36424714
// Cuda compilation tools, release 13.0, V13.0.88
// Based on NVVM 20.0.0
//

.version 9.0
.target sm_100
.address_size 64

	// .globl	_Z7tc_gemmPK6__halfS1_Pfiii
// _ZZ7tc_gemmPK6__halfS1_PfiiiE6A_tile has been demoted
// _ZZ7tc_gemmPK6__halfS1_PfiiiE6B_tile has been demoted

.visible .entry _Z7tc_gemmPK6__halfS1_Pfiii(
	.param .u64 .ptr .align 1 _Z7tc_gemmPK6__halfS1_Pfiii_param_0,
	.param .u64 .ptr .align 1 _Z7tc_gemmPK6__halfS1_Pfiii_param_1,
	.param .u64 .ptr .align 1 _Z7tc_gemmPK6__halfS1_Pfiii_param_2,
	.param .u32 _Z7tc_gemmPK6__halfS1_Pfiii_param_3,
	.param .u32 _Z7tc_gemmPK6__halfS1_Pfiii_param_4,
	.param .u32 _Z7tc_gemmPK6__halfS1_Pfiii_param_5
)
{
	.reg .pred 	%p<12>;
	.reg .b16 	%rs<23>;
	.reg .b32 	%r<355>;
	.reg .b32 	%f<153>;
	.reg .b64 	%rd<36>;
	// demoted variable
	.shared .align 2 .b8 _ZZ7tc_gemmPK6__halfS1_PfiiiE6A_tile[1024];
	// demoted variable
	.shared .align 2 .b8 _ZZ7tc_gemmPK6__halfS1_PfiiiE6B_tile[1024];
	ld.param.u64 	%rd4, [_Z7tc_gemmPK6__halfS1_Pfiii_param_0];
	ld.param.u64 	%rd5, [_Z7tc_gemmPK6__halfS1_Pfiii_param_1];
	ld.param.u64 	%rd3, [_Z7tc_gemmPK6__halfS1_Pfiii_param_2];
	ld.param.u32 	%r208, [_Z7tc_gemmPK6__halfS1_Pfiii_param_4];
	ld.param.u32 	%r209, [_Z7tc_gemmPK6__halfS1_Pfiii_param_5];
	cvta.to.global.u64 	%rd1, %rd5;
	cvta.to.global.u64 	%rd2, %rd4;
	mov.u32 	%r210, %ctaid.y;
	mov.u32 	%r211, %ntid.y;
	mov.u32 	%r212, %tid.y;
	mad.lo.s32 	%r213, %r210, %r211, %r212;
	and.b32  	%r1, %r213, 268435440;
	mov.u32 	%r214, %ctaid.x;
	mov.u32 	%r215, %ntid.x;
	mov.u32 	%r2, %tid.x;
	mad.lo.s32 	%r216, %r214, %r215, %r2;
	and.b32  	%r3, %r216, -16;
	shl.b32 	%r4, %r212, 3;
	add.s32 	%r5, %r4, %r2;
	setp.gt.u32 	%p1, %r5, 255;
	shl.b32 	%r217, %r5, 1;
	mov.u32 	%r218, _ZZ7tc_gemmPK6__halfS1_PfiiiE6A_tile;
	add.s32 	%r6, %r218, %r217;
	mov.u32 	%r219, _ZZ7tc_gemmPK6__halfS1_PfiiiE6B_tile;
	add.s32 	%r7, %r219, %r217;
	@%p1 bra 	$L__BB0_2;
	mad.lo.s32 	%r220, %r208, %r1, %r5;
	mul.wide.s32 	%rd6, %r220, 2;
	add.s64 	%rd7, %rd2, %rd6;
	ld.global.u16 	%rs1, [%rd7];
	st.shared.u16 	[%r6], %rs1;
	and.b32  	%r221, %r5, 15;
	shr.u32 	%r222, %r5, 4;
	add.s32 	%r223, %r222, %r3;
	mad.lo.s32 	%r224, %r221, %r209, %r223;
	mul.wide.s32 	%rd8, %r224, 2;
	add.s64 	%rd9, %rd1, %rd8;
	ld.global.u16 	%rs2, [%rd9];
	st.shared.u16 	[%r7], %rs2;
$L__BB0_2:
	bar.sync 	0;
	mov.b32 	%r226, 16;
	wmma.load.a.sync.aligned.row.m16n16k16.shared.f16 	{%r354, %r353, %r352, %r351, %r350, %r349, %r348, %r347}, [%r218], %r226;
	wmma.load.b.sync.aligned.col.m16n16k16.shared.f16 	{%r346, %r345, %r344, %r343, %r342, %r341, %r340, %r339}, [%r219], %r226;
	setp.lt.s32 	%p2, %r208, 32;
	mov.f32 	%f145, 0f00000000;
	mov.f32 	%f146, %f145;
	mov.f32 	%f147, %f145;
	mov.f32 	%f148, %f145;
	mov.f32 	%f149, %f145;
	mov.f32 	%f150, %f145;
	mov.f32 	%f151, %f145;
	mov.f32 	%f152, %f145;
	@%p2 bra 	$L__BB0_20;
	shr.u32 	%r229, %r208, 4;
	mul.lo.s32 	%r24, %r208, %r1;
	and.b32  	%r25, %r5, 15;
	shr.u32 	%r26, %r5, 4;
	add.s32 	%r27, %r229, -1;
	and.b32  	%r28, %r27, 3;
	setp.lt.u32 	%p3, %r208, 80;
	mov.b32 	%r318, 1;
	mov.f32 	%f145, 0f00000000;
	@%p3 bra 	$L__BB0_15;
	or.b32  	%r231, %r25, 64;
	mad.lo.s32 	%r232, %r209, %r231, %r26;
	add.s32 	%r285, %r232, %r3;
	shl.b32 	%r30, %r209, 6;
	add.s32 	%r233, %r2, %r24;
	add.s32 	%r234, %r233, %r4;
	add.s32 	%r284, %r234, 32;
	or.b32  	%r235, %r25, 48;
	mad.lo.s32 	%r236, %r209, %r235, %r26;
	add.s32 	%r283, %r236, %r3;
	or.b32  	%r237, %r25, 32;
	mad.lo.s32 	%r238, %r209, %r237, %r26;
	add.s32 	%r282, %r238, %r3;
	and.b32  	%r239, %r27, -4;
	neg.s32 	%r281, %r239;
	or.b32  	%r240, %r25, 16;
	mad.lo.s32 	%r241, %r209, %r240, %r26;
	add.s32 	%r279, %r241, %r3;
	mov.f32 	%f145, 0f00000000;
	mov.b32 	%r280, 0;
	mov.f32 	%f146, %f145;
	mov.f32 	%f147, %f145;
	mov.f32 	%f148, %f145;
	mov.f32 	%f149, %f145;
	mov.f32 	%f150, %f145;
	mov.f32 	%f151, %f145;
	mov.f32 	%f152, %f145;
$L__BB0_5:
	setp.gt.u32 	%p4, %r5, 255;
	@%p4 bra 	$L__BB0_7;
	add.s32 	%r242, %r284, -16;
	mul.wide.u32 	%rd10, %r242, 2;
	add.s64 	%rd11, %rd2, %rd10;
	ld.global.u16 	%rs3, [%rd11];
	// begin inline asm
	{  cvt.f32.f16 %f85, %rs3;}

	// end inline asm
	// begin inline asm
	{  cvt.rn.f16.f32 %rs4, %f85;}

	// end inline asm
	st.shared.u16 	[%r6+512], %rs4;
	mul.wide.s32 	%rd12, %r279, 2;
	add.s64 	%rd13, %rd1, %rd12;
	ld.global.u16 	%rs5, [%rd13];
	// begin inline asm
	{  cvt.f32.f16 %f87, %rs5;}

	// end inline asm
	// begin inline asm
	{  cvt.rn.f16.f32 %rs6, %f87;}

	// end inline asm
	st.shared.u16 	[%r7+512], %rs6;
$L__BB0_7:
	mov.u32 	%r243, _ZZ7tc_gemmPK6__halfS1_PfiiiE6A_tile;
	add.s32 	%r244, %r243, 512;
	mov.b32 	%r245, 16;
	wmma.load.a.sync.aligned.row.m16n16k16.shared.f16 	{%r59, %r60, %r61, %r62, %r63, %r64, %r65, %r66}, [%r244], %r245;
	mov.u32 	%r246, _ZZ7tc_gemmPK6__halfS1_PfiiiE6B_tile;
	add.s32 	%r247, %r246, 512;
	wmma.load.b.sync.aligned.col.m16n16k16.shared.f16 	{%r67, %r68, %r69, %r70, %r71, %r72, %r73, %r74}, [%r247], %r245;
	wmma.mma.sync.aligned.row.col.m16n16k16.f32.f32 {%f9, %f10, %f11, %f12, %f13, %f14, %f15, %f16}, {%r354, %r353, %r352, %r351, %r350, %r349, %r348, %r347}, {%r346, %r345, %r344, %r343, %r342, %r341, %r340, %r339}, {%f152, %f151, %f150, %f149, %f148, %f147, %f146, %f145};
	bar.sync 	0;
	@%p4 bra 	$L__BB0_9;
	mul.wide.u32 	%rd14, %r284, 2;
	add.s64 	%rd15, %rd2, %rd14;
	ld.global.u16 	%rs7, [%rd15];
	// begin inline asm
	{  cvt.f32.f16 %f89, %rs7;}

	// end inline asm
	// begin inline asm
	{  cvt.rn.f16.f32 %rs8, %f89;}

	// end inline asm
	st.shared.u16 	[%r6], %rs8;
	mul.wide.s32 	%rd16, %r282, 2;
	add.s64 	%rd17, %rd1, %rd16;
	ld.global.u16 	%rs9, [%rd17];
	// begin inline asm
	{  cvt.f32.f16 %f91, %rs9;}

	// end inline asm
	// begin inline asm
	{  cvt.rn.f16.f32 %rs10, %f91;}

	// end inline asm
	st.shared.u16 	[%r7], %rs10;
$L__BB0_9:
	mov.u32 	%r248, _ZZ7tc_gemmPK6__halfS1_PfiiiE6A_tile;
	mov.b32 	%r249, 16;
	wmma.load.a.sync.aligned.row.m16n16k16.shared.f16 	{%r75, %r76, %r77, %r78, %r79, %r80, %r81, %r82}, [%r248], %r249;
	mov.u32 	%r250, _ZZ7tc_gemmPK6__halfS1_PfiiiE6B_tile;
	wmma.load.b.sync.aligned.col.m16n16k16.shared.f16 	{%r83, %r84, %r85, %r86, %r87, %r88, %r89, %r90}, [%r250], %r249;
	wmma.mma.sync.aligned.row.col.m16n16k16.f32.f32 {%f17, %f18, %f19, %f20, %f21, %f22, %f23, %f24}, {%r59, %r60, %r61, %r62, %r63, %r64, %r65, %r66}, {%r67, %r68, %r69, %r70, %r71, %r72, %r73, %r74}, {%f9, %f10, %f11, %f12, %f13, %f14, %f15, %f16};
	bar.sync 	0;
	@%p4 bra 	$L__BB0_11;
	add.s32 	%r251, %r284, 16;
	mul.wide.u32 	%rd18, %r251, 2;
	add.s64 	%rd19, %rd2, %rd18;
	ld.global.u16 	%rs11, [%rd19];
	// begin inline asm
	{  cvt.f32.f16 %f93, %rs11;}

	// end inline asm
	// begin inline asm
	{  cvt.rn.f16.f32 %rs12, %f93;}

	// end inline asm
	st.shared.u16 	[%r6+512], %rs12;
	mul.wide.s32 	%rd20, %r283, 2;
	add.s64 	%rd21, %rd1, %rd20;
	ld.global.u16 	%rs13, [%rd21];
	// begin inline asm
	{  cvt.f32.f16 %f95, %rs13;}

	// end inline asm
	// begin inline asm
	{  cvt.rn.f16.f32 %rs14, %f95;}

	// end inline asm
	st.shared.u16 	[%r7+512], %rs14;
$L__BB0_11:
	mov.u32 	%r252, _ZZ7tc_gemmPK6__halfS1_PfiiiE6A_tile;
	add.s32 	%r253, %r252, 512;
	mov.b32 	%r254, 16;
	wmma.load.a.sync.aligned.row.m16n16k16.shared.f16 	{%r91, %r92, %r93, %r94, %r95, %r96, %r97, %r98}, [%r253], %r254;
	mov.u32 	%r255, _ZZ7tc_gemmPK6__halfS1_PfiiiE6B_tile;
	add.s32 	%r256, %r255, 512;
	wmma.load.b.sync.aligned.col.m16n16k16.shared.f16 	{%r99, %r100, %r101, %r102, %r103, %r104, %r105, %r106}, [%r256], %r254;
	wmma.mma.sync.aligned.row.col.m16n16k16.f32.f32 {%f25, %f26, %f27, %f28, %f29, %f30, %f31, %f32}, {%r75, %r76, %r77, %r78, %r79, %r80, %r81, %r82}, {%r83, %r84, %r85, %r86, %r87, %r88, %r89, %r90}, {%f17, %f18, %f19, %f20, %f21, %f22, %f23, %f24};
	bar.sync 	0;
	@%p4 bra 	$L__BB0_13;
	add.s32 	%r257, %r284, 32;
	mul.wide.u32 	%rd22, %r257, 2;
	add.s64 	%rd23, %rd2, %rd22;
	ld.global.u16 	%rs15, [%rd23];
	// begin inline asm
	{  cvt.f32.f16 %f97, %rs15;}

	// end inline asm
	// begin inline asm
	{  cvt.rn.f16.f32 %rs16, %f97;}

	// end inline asm
	st.shared.u16 	[%r6], %rs16;
	mul.wide.s32 	%rd24, %r285, 2;
	add.s64 	%rd25, %rd1, %rd24;
	ld.global.u16 	%rs17, [%rd25];
	// begin inline asm
	{  cvt.f32.f16 %f99, %rs17;}

	// end inline asm
	// begin inline asm
	{  cvt.rn.f16.f32 %rs18, %f99;}

	// end inline asm
	st.shared.u16 	[%r7], %rs18;
$L__BB0_13:
	mov.u32 	%r258, _ZZ7tc_gemmPK6__halfS1_PfiiiE6A_tile;
	mov.b32 	%r259, 16;
	wmma.load.a.sync.aligned.row.m16n16k16.shared.f16 	{%r354, %r353, %r352, %r351, %r350, %r349, %r348, %r347}, [%r258], %r259;
	mov.u32 	%r260, _ZZ7tc_gemmPK6__halfS1_PfiiiE6B_tile;
	wmma.load.b.sync.aligned.col.m16n16k16.shared.f16 	{%r346, %r345, %r344, %r343, %r342, %r341, %r340, %r339}, [%r260], %r259;
	wmma.mma.sync.aligned.row.col.m16n16k16.f32.f32 {%f152, %f151, %f150, %f149, %f148, %f147, %f146, %f145}, {%r91, %r92, %r93, %r94, %r95, %r96, %r97, %r98}, {%r99, %r100, %r101, %r102, %r103, %r104, %r105, %r106}, {%f25, %f26, %f27, %f28, %f29, %f30, %f31, %f32};
	bar.sync 	0;
	add.s32 	%r285, %r285, %r30;
	add.s32 	%r284, %r284, 64;
	add.s32 	%r283, %r283, %r30;
	add.s32 	%r282, %r282, %r30;
	add.s32 	%r281, %r281, 4;
	add.s32 	%r280, %r280, 4;
	add.s32 	%r279, %r279, %r30;
	setp.ne.s32 	%p8, %r281, 0;
	@%p8 bra 	$L__BB0_5;
	add.s32 	%r318, %r280, 1;
$L__BB0_15:
	setp.eq.s32 	%p9, %r28, 0;
	@%p9 bra 	$L__BB0_20;
	shl.b32 	%r262, %r318, 4;
	and.b32  	%r263, %r5, 15;
	or.b32  	%r264, %r262, %r263;
	shr.u32 	%r265, %r5, 4;
	mad.lo.s32 	%r266, %r209, %r264, %r265;
	add.s32 	%r321, %r266, %r3;
	shl.b32 	%r149, %r209, 4;
	add.s32 	%r267, %r2, %r24;
	add.s32 	%r268, %r267, %r262;
	add.s32 	%r320, %r268, %r4;
	neg.s32 	%r319, %r28;
	mov.b32 	%r338, 0;
	mov.u32 	%r322, %r339;
	mov.u32 	%r323, %r340;
	mov.u32 	%r324, %r341;
	mov.u32 	%r325, %r342;
	mov.u32 	%r326, %r343;
	mov.u32 	%r327, %r344;
	mov.u32 	%r328, %r345;
	mov.u32 	%r329, %r346;
	mov.u32 	%r330, %r347;
	mov.u32 	%r331, %r348;
	mov.u32 	%r332, %r349;
	mov.u32 	%r333, %r350;
	mov.u32 	%r334, %r351;
	mov.u32 	%r335, %r352;
	mov.u32 	%r336, %r353;
	mov.u32 	%r337, %r354;
$L__BB0_17:
	.pragma "nounroll";
	setp.gt.u32 	%p10, %r5, 255;
	xor.b32  	%r338, %r338, 1;
	@%p10 bra 	$L__BB0_19;
	mul.wide.u32 	%rd26, %r320, 2;
	add.s64 	%rd27, %rd2, %rd26;
	ld.global.u16 	%rs19, [%rd27];
	// begin inline asm
	{  cvt.f32.f16 %f101, %rs19;}

	// end inline asm
	// begin inline asm
	{  cvt.rn.f16.f32 %rs20, %f101;}

	// end inline asm
	shl.b32 	%r269, %r338, 9;
	add.s32 	%r270, %r6, %r269;
	st.shared.u16 	[%r270], %rs20;
	mul.wide.s32 	%rd28, %r321, 2;
	add.s64 	%rd29, %rd1, %rd28;
	ld.global.u16 	%rs21, [%rd29];
	// begin inline asm
	{  cvt.f32.f16 %f103, %rs21;}

	// end inline asm
	// begin inline asm
	{  cvt.rn.f16.f32 %rs22, %f103;}

	// end inline asm
	add.s32 	%r271, %r7, %r269;
	st.shared.u16 	[%r271], %rs22;
$L__BB0_19:
	shl.b32 	%r272, %r338, 9;
	mov.u32 	%r273, _ZZ7tc_gemmPK6__halfS1_PfiiiE6A_tile;
	add.s32 	%r274, %r273, %r272;
	mov.b32 	%r275, 16;
	wmma.load.a.sync.aligned.row.m16n16k16.shared.f16 	{%r354, %r353, %r352, %r351, %r350, %r349, %r348, %r347}, [%r274], %r275;
	mov.u32 	%r276, _ZZ7tc_gemmPK6__halfS1_PfiiiE6B_tile;
	add.s32 	%r277, %r276, %r272;
	wmma.load.b.sync.aligned.col.m16n16k16.shared.f16 	{%r346, %r345, %r344, %r343, %r342, %r341, %r340, %r339}, [%r277], %r275;
	wmma.mma.sync.aligned.row.col.m16n16k16.f32.f32 {%f152, %f151, %f150, %f149, %f148, %f147, %f146, %f145}, {%r337, %r336, %r335, %r334, %r333, %r332, %r331, %r330}, {%r329, %r328, %r327, %r326, %r325, %r324, %r323, %r322}, {%f152, %f151, %f150, %f149, %f148, %f147, %f146, %f145};
	bar.sync 	0;
	add.s32 	%r321, %r321, %r149;
	add.s32 	%r320, %r320, 16;
	add.s32 	%r319, %r319, 1;
	setp.ne.s32 	%p11, %r319, 0;
	mov.u32 	%r322, %r339;
	mov.u32 	%r323, %r340;
	mov.u32 	%r324, %r341;
	mov.u32 	%r325, %r342;
	mov.u32 	%r326, %r343;
	mov.u32 	%r327, %r344;
	mov.u32 	%r328, %r345;
	mov.u32 	%r329, %r346;
	mov.u32 	%r330, %r347;
	mov.u32 	%r331, %r348;
	mov.u32 	%r332, %r349;
	mov.u32 	%r333, %r350;
	mov.u32 	%r334, %r351;
	mov.u32 	%r335, %r352;
	mov.u32 	%r336, %r353;
	mov.u32 	%r337, %r354;
	@%p11 bra 	$L__BB0_17;
$L__BB0_20:
	cvta.to.global.u64 	%rd30, %rd3;
	wmma.mma.sync.aligned.row.col.m16n16k16.f32.f32 {%f105, %f106, %f107, %f108, %f109, %f110, %f111, %f112}, {%r354, %r353, %r352, %r351, %r350, %r349, %r348, %r347}, {%r346, %r345, %r344, %r343, %r342, %r341, %r340, %r339}, {%f152, %f151, %f150, %f149, %f148, %f147, %f146, %f145};
	mul.lo.s32 	%r278, %r209, %r1;
	cvt.s64.s32 	%rd31, %r278;
	cvt.s64.s32 	%rd32, %r3;
	add.s64 	%rd33, %rd31, %rd32;
	shl.b64 	%rd34, %rd33, 2;
	add.s64 	%rd35, %rd30, %rd34;
	wmma.store.d.sync.aligned.row.m16n16k16.global.f32 	[%rd35], {%f105, %f106, %f107, %f108, %f109, %f110, %f111, %f112}, %r209;
	ret;

}


// ===== COMPILED SASS (sm_100) =====

	.target	sm_100

	.elftype	@"ET_EXEC"


//--------------------- .note.nv.tkinfo           --------------------------
	.section	.note.nv.tkinfo,"",@"SHT_NOTE"
	.sectionflags	@"SHF_NOTE_NV_TKINFO"
	.tkinfo
        /*0018*/ 	.word	0x00000002
        /*0030*/ 	.string	""
        /*0030*/ 	.string	"ptxas"
        /*0030*/ 	.string	"Cuda compilation tools, release 13.0, V13.0.88"
        /*0030*/ 	.string	"Build cuda_13.0.r13.0/compiler.36424714_0"
        /*0030*/ 	.string	"-arch sm_100 -m 64 "



//--------------------- .note.nv.cuinfo           --------------------------
	.section	.note.nv.cuinfo,"",@"SHT_NOTE"
	.sectionflags	@"SHF_NOTE_NV_CUINFO"
        /*0018*/ 	.short	0x0002
        /*001a*/ 	.short	0x0064
        /*001c*/ 	.short	0x0082
	.zero		2


//--------------------- .nv.info                  --------------------------
	.section	.nv.info,"",@"SHT_CUDA_INFO"
	.align	4


	//----- nvinfo : EIATTR_REGCOUNT
	.align		4
        /*0000*/ 	.byte	0x04, 0x2f
        /*0002*/ 	.short	(.L_1 - .L_0)
	.align		4
.L_0:
        /*0004*/ 	.word	index@(_Z7tc_gemmPK6__halfS1_Pfiii)
        /*0008*/ 	.word	0x00000048


	//----- nvinfo : EIATTR_FRAME_SIZE
	.align		4
.L_1:
        /*000c*/ 	.byte	0x04, 0x11
        /*000e*/ 	.short	(.L_3 - .L_2)
	.align		4
.L_2:
        /*0010*/ 	.word	index@(_Z7tc_gemmPK6__halfS1_Pfiii)
        /*0014*/ 	.word	0x00000000


	//----- nvinfo : EIATTR_MIN_STACK_SIZE
	.align		4
.L_3:
        /*0018*/ 	.byte	0x04, 0x12
        /*001a*/ 	.short	(.L_5 - .L_4)
	.align		4
.L_4:
        /*001c*/ 	.word	index@(_Z7tc_gemmPK6__halfS1_Pfiii)
        /*0020*/ 	.word	0x00000000
.L_5:


//--------------------- .nv.compat                --------------------------
	.section	.nv.compat,"",@"SHT_CUDA_COMPAT_INFO"
	.align	4
        /*0000*/ 	.byte	0x02, 0x09, 0x00, 0x00, 0x02, 0x02, 0x01, 0x00, 0x02, 0x05, 0x05, 0x00, 0x03, 0x07, 0x01, 0x01
        /*0010*/ 	.byte	0x02, 0x03, 0x00, 0x00, 0x02, 0x06, 0x01, 0x00, 0x04, 0x0b, 0x08, 0x00, 0x09, 0x00, 0x00, 0x00
        /*0020*/ 	.byte	0x00, 0x00, 0x00, 0x00


//--------------------- .nv.info._Z7tc_gemmPK6__halfS1_Pfiii --------------------------
	.section	.nv.info._Z7tc_gemmPK6__halfS1_Pfiii,"",@"SHT_CUDA_INFO"
	.sectionflags	@""
	.align	4


	//----- nvinfo : EIATTR_CUDA_API_VERSION
	.align		4
        /*0000*/ 	.byte	0x04, 0x37
        /*0002*/ 	.short	(.L_7 - .L_6)
.L_6:
        /*0004*/ 	.word	0x00000082


	//----- nvinfo : EIATTR_KPARAM_INFO
	.align		4
.L_7:
        /*0008*/ 	.byte	0x04, 0x17
        /*000a*/ 	.short	(.L_9 - .L_8)
.L_8:
        /*000c*/ 	.word	0x00000000
        /*0010*/ 	.short	0x0005
        /*0012*/ 	.short	0x0020
        /*0014*/ 	.byte	0x00, 0xf0, 0x11, 0x00


	//----- nvinfo : EIATTR_KPARAM_INFO
	.align		4
.L_9:
        /*0018*/ 	.byte	0x04, 0x17
        /*001a*/ 	.short	(.L_11 - .L_10)
.L_10:
        /*001c*/ 	.word	0x00000000
        /*0020*/ 	.short	0x0004
        /*0022*/ 	.short	0x001c
        /*0024*/ 	.byte	0x00, 0xf0, 0x11, 0x00


	//----- nvinfo : EIATTR_KPARAM_INFO
	.align		4
.L_11:
        /*0028*/ 	.byte	0x04, 0x17
        /*002a*/ 	.short	(.L_13 - .L_12)
.L_12:
        /*002c*/ 	.word	0x00000000
        /*0030*/ 	.short	0x0003
        /*0032*/ 	.short	0x0018
        /*0034*/ 	.byte	0x00, 0xf0, 0x11, 0x00


	//----- nvinfo : EIATTR_KPARAM_INFO
	.align		4
.L_13:
        /*0038*/ 	.byte	0x04, 0x17
        /*003a*/ 	.short	(.L_15 - .L_14)
.L_14:
        /*003c*/ 	.word	0x00000000
        /*0040*/ 	.short	0x0002
        /*0042*/ 	.short	0x0010
        /*0044*/ 	.byte	0x00, 0xf5, 0x21, 0x00


	//----- nvinfo : EIATTR_KPARAM_INFO
	.align		4
.L_15:
        /*0048*/ 	.byte	0x04, 0x17
        /*004a*/ 	.short	(.L_17 - .L_16)
.L_16:
        /*004c*/ 	.word	0x00000000
        /*0050*/ 	.short	0x0001
        /*0052*/ 	.short	0x0008
        /*0054*/ 	.byte	0x00, 0xf5, 0x21, 0x00


	//----- nvinfo : EIATTR_KPARAM_INFO
	.align		4
.L_17:
        /*0058*/ 	.byte	0x04, 0x17
        /*005a*/ 	.short	(.L_19 - .L_18)
.L_18:
        /*005c*/ 	.word	0x00000000
        /*0060*/ 	.short	0x0000
        /*0062*/ 	.short	0x0000
        /*0064*/ 	.byte	0x00, 0xf5, 0x21, 0x00


	//----- nvinfo : EIATTR_SPARSE_MMA_MASK
	.align		4
.L_19:
        /*0068*/ 	.byte	0x03, 0x50
        /*006a*/ 	.short	0x0000


	//----- nvinfo : EIATTR_WMMA_USED
	.align		4
        /*006c*/ 	.byte	0x01, 0x2b
	.zero		2


	//----- nvinfo : EIATTR_MAXREG_COUNT
	.align		4
        /*0070*/ 	.byte	0x03, 0x1b
        /*0072*/ 	.short	0x00ff


	//----- nvinfo : EIATTR_NUM_BARRIERS
	.align		4
        /*0074*/ 	.byte	0x02, 0x4c
        /*0076*/ 	.byte	0x01
	.zero		1


	//----- nvinfo : EIATTR_MERCURY_ISA_VERSION
	.align		4
        /*0078*/ 	.byte	0x03, 0x5f
        /*007a*/ 	.short	0x0101


	//----- nvinfo : EIATTR_VRC_CTA_INIT_COUNT
	.align		4
        /*007c*/ 	.byte	0x02, 0x4a
	.zero		1
	.zero		1


	//----- nvinfo : EIATTR_EXIT_INSTR_OFFSETS
	.align		4
        /*0080*/ 	.byte	0x04, 0x1c
        /*0082*/ 	.short	(.L_21 - .L_20)


	//   ....[0]....
.L_20:
        /*0084*/ 	.word	0x00001190


	//----- nvinfo : EIATTR_CBANK_PARAM_SIZE
	.align		4
.L_21:
        /*0088*/ 	.byte	0x03, 0x19
        /*008a*/ 	.short	0x0024


	//----- nvinfo : EIATTR_PARAM_CBANK
	.align		4
        /*008c*/ 	.byte	0x04, 0x0a
        /*008e*/ 	.short	(.L_23 - .L_22)
	.align		4
.L_22:
        /*0090*/ 	.word	index@(.nv.constant0._Z7tc_gemmPK6__halfS1_Pfiii)
        /*0094*/ 	.short	0x0380
        /*0096*/ 	.short	0x0024


	//----- nvinfo : EIATTR_SW_WAR
	.align		4
.L_23:
        /*0098*/ 	.byte	0x04, 0x36
        /*009a*/ 	.short	(.L_25 - .L_24)
.L_24:
        /*009c*/ 	.word	0x00000008
.L_25:


//--------------------- .nv.callgraph             --------------------------
	.section	.nv.callgraph,"",@"SHT_CUDA_CALLGRAPH"
	.align	4
	.sectionentsize	8
	.align		4
        /*0000*/ 	.word	0x00000000
	.align		4
        /*0004*/ 	.word	0xffffffff
	.align		4
        /*0008*/ 	.word	0x00000000
	.align		4
        /*000c*/ 	.word	0xfffffffe
	.align		4
        /*0010*/ 	.word	0x00000000
	.align		4
        /*0014*/ 	.word	0xfffffffd
	.align		4
        /*0018*/ 	.word	0x00000000
	.align		4
        /*001c*/ 	.word	0xfffffffc


//--------------------- .text._Z7tc_gemmPK6__halfS1_Pfiii --------------------------
	.section	.text._Z7tc_gemmPK6__halfS1_Pfiii,"ax",@progbits
	.align	128
        .global         _Z7tc_gemmPK6__halfS1_Pfiii
        .type           _Z7tc_gemmPK6__halfS1_Pfiii,@function
        .size           _Z7tc_gemmPK6__halfS1_Pfiii,(.L_x_5 - _Z7tc_gemmPK6__halfS1_Pfiii)
        .other          _Z7tc_gemmPK6__halfS1_Pfiii,@"STO_CUDA_ENTRY STV_DEFAULT"
_Z7tc_gemmPK6__halfS1_Pfiii:
.text._Z7tc_gemmPK6__halfS1_Pfiii:
[----:B------:R-:W-:Y:S01]  /*0000*/  LDC R1, c[0x0][0x37c] ;  /* 0x0000df00ff017b82 */ /* 0x000fe20000000800 */
[----:B------:R-:W0:Y:S07]  /*0010*/  S2R R46, SR_TID.Y ;  /* 0x00000000002e7919 */ /* 0x000e2e0000002200 */
[----:B------:R-:W1:Y:S01]  /*0020*/  LDC R5, c[0x0][0x364] ;  /* 0x0000d900ff057b82 */ /* 0x000e620000000800 */
[----:B------:R-:W2:Y:S01]  /*0030*/  LDCU UR4, c[0x0][0x39c] ;  /* 0x00007380ff0477ac */ /* 0x000ea20008000800 */
[----:B------:R-:W0:Y:S01]  /*0040*/  S2R R3, SR_TID.X ;  /* 0x0000000000037919 */ /* 0x000e220000002100 */
[----:B------:R-:W3:Y:S05]  /*0050*/  LDCU.64 UR10, c[0x0][0x358] ;  /* 0x00006b00ff0a77ac */ /* 0x000eea0008000a00 */
[----:B------:R-:W4:Y:S08]  /*0060*/  S2UR UR5, SR_CTAID.X ;  /* 0x00000000000579c3 */ /* 0x000f300000002500 */
[----:B------:R-:W4:Y:S08]  /*0070*/  LDC R34, c[0x0][0x360] ;  /* 0x0000d800ff227b82 */ /* 0x000f300000000800 */
[----:B------:R-:W1:Y:S08]  /*0080*/  S2UR UR6, SR_CTAID.Y ;  /* 0x00000000000679c3 */ /* 0x000e700000002600 */
[----:B------:R-:W5:Y:S01]  /*0090*/  LDC.64 R8, c[0x0][0x380] ;  /* 0x0000e000ff087b82 */ /* 0x000f620000000a00 */
[----:B0-----:R-:W-:-:S05]  /*00a0*/  IMAD R33, R46, 0x8, R3 ;  /* 0x000000082e217824 */ /* 0x001fca00078e0203 */
[----:B------:R-:W-:Y:S02]  /*00b0*/  ISETP.GT.U32.AND P0, PT, R33, 0xff, PT ;  /* 0x000000ff2100780c */ /* 0x000fe40003f04070 */
[----:B------:R-:W0:Y:S01]  /*00c0*/  LDC.64 R6, c[0x0][0x388] ;  /* 0x0000e200ff067b82 */ /* 0x000e220000000a00 */
[----:B----4-:R-:W-:-:S05]  /*00d0*/  IMAD R34, R34, UR5, R3 ;  /* 0x0000000522227c24 */ /* 0x010fca000f8e0203 */
[----:B------:R-:W-:Y:S01]  /*00e0*/  LOP3.LUT R34, R34, 0xfffffff0, RZ, 0xc0, !PT ;  /* 0xfffffff022227812 */ /* 0x000fe200078ec0ff */
[----:B-1----:R-:W-:-:S04]  /*00f0*/  IMAD R36, R5, UR6, R46 ;  /* 0x0000000605247c24 */ /* 0x002fc8000f8e022e */
[----:B------:R-:W1:Y:S01]  /*0100*/  @!P0 LDC R0, c[0x0][0x3a0] ;  /* 0x0000e800ff008b82 */ /* 0x000e620000000800 */
[----:B------:R-:W-:Y:S02]  /*0110*/  LOP3.LUT R36, R36, 0xffffff0, RZ, 0xc0, !PT ;  /* 0x0ffffff024247812 */ /* 0x000fe400078ec0ff */
[C---:B------:R-:W-:Y:S02]  /*0120*/  @!P0 LOP3.LUT R2, R33.reuse, 0xf, RZ, 0xc0, !PT ;  /* 0x0000000f21028812 */ /* 0x040fe400078ec0ff */
[----:B------:R-:W-:Y:S01]  /*0130*/  @!P0 LEA.HI R5, R33, R34, RZ, 0x1c ;  /* 0x0000002221058211 */ /* 0x000fe200078fe0ff */
[----:B--2---:R-:W-:-:S04]  /*0140*/  @!P0 IMAD R4, R36, UR4, R33 ;  /* 0x0000000424048c24 */ /* 0x004fc8000f8e0221 */
[----:B-----5:R-:W-:-:S04]  /*0150*/  @!P0 IMAD.WIDE R12, R4, 0x2, R8 ;  /* 0x00000002040c8825 */ /* 0x020fc800078e0208 */
[----:B-1----:R-:W-:-:S04]  /*0160*/  @!P0 IMAD R5, R2, R0, R5 ;  /* 0x0000000002058224 */ /* 0x002fc800078e0205 */
[----:B0-----:R-:W-:Y:S02]  /*0170*/  @!P0 IMAD.WIDE R14, R5, 0x2, R6 ;  /* 0x00000002050e8825 */ /* 0x001fe400078e0206 */
[----:B---3--:R0:W2:Y:S04]  /*0180*/  @!P0 LDG.E.U16 R5, desc[UR10][R12.64] ;  /* 0x0000000a0c058981 */ /* 0x0080a8000c1e1500 */
[----:B------:R-:W3:Y:S01]  /*0190*/  @!P0 LDG.E.U16 R4, desc[UR10][R14.64] ;  /* 0x0000000a0e048981 */ /* 0x000ee2000c1e1500 */
[----:B------:R-:W1:Y:S01]  /*01a0*/  S2UR UR5, SR_CgaCtaId ;  /* 0x00000000000579c3 */ /* 0x000e620000008800 */
[----:B------:R-:W-:Y:S01]  /*01b0*/  UMOV UR7, 0x400 ;  /* 0x0000040000077882 */ /* 0x000fe20000000000 */
[----:B------:R-:W-:Y:S01]  /*01c0*/  UISETP.GE.AND UP0, UPT, UR4, 0x20, UPT ;  /* 0x000000200400788c */ /* 0x000fe2000bf06270 */
[----:B------:R-:W4:Y:S01]  /*01d0*/  S2R R9, SR_LANEID ;  /* 0x0000000000097919 */ /* 0x000f220000000000 */
[----:B-1----:R-:W-:-:S02]  /*01e0*/  ULEA UR6, UR5, UR7, 0x18 ;  /* 0x0000000705067291 */ /* 0x002fc4000f8ec0ff */
[----:B------:R-:W-:-:S04]  /*01f0*/  UIADD3 UR7, UPT, UPT, UR7, 0x400, URZ ;  /* 0x0000040007077890 */ /* 0x000fc8000fffe0ff */
[----:B------:R-:W-:Y:S01]  /*0200*/  ULEA UR5, UR5, UR7, 0x18 ;  /* 0x0000000705057291 */ /* 0x000fe2000f8ec0ff */
[----:B------:R-:W-:Y:S02]  /*0210*/  LEA R32, R33, UR6, 0x1 ;  /* 0x0000000621207c11 */ /* 0x000fe4000f8e08ff */
[----:B----4-:R-:W-:-:S03]  /*0220*/  SHF.R.U32.HI R7, RZ, 0x3, R9 ;  /* 0x00000003ff077819 */ /* 0x010fc60000011609 */
[----:B------:R-:W-:Y:S02]  /*0230*/  LEA R31, R33, UR5, 0x1 ;  /* 0x00000005211f7c11 */ /* 0x000fe4000f8e08ff */
[----:B------:R-:W-:Y:S01]  /*0240*/  LOP3.LUT R0, R9, 0x7, RZ, 0xc0, !PT ;  /* 0x0000000709007812 */ /* 0x000fe200078ec0ff */
[C---:B------:R-:W-:Y:S01]  /*0250*/  IMAD.SHL.U32 R11, R7.reuse, 0x8, RZ ;  /* 0x00000008070b7824 */ /* 0x040fe200078e00ff */
[----:B------:R-:W-:Y:S01]  /*0260*/  SHF.R.U32.HI R9, RZ, 0x4, R9 ;  /* 0x00000004ff097819 */ /* 0x000fe20000011609 */
[----:B------:R-:W-:-:S03]  /*0270*/  IMAD.SHL.U32 R7, R7, 0x8, RZ ;  /* 0x0000000807077824 */ /* 0x000fc600078e00ff */
[--C-:B------:R-:W-:Y:S01]  /*0280*/  LOP3.LUT R2, R11, 0x8, R0.reuse, 0xe2, !PT ;  /* 0x000000080b027812 */ /* 0x100fe200078ee200 */
[----:B------:R-:W-:Y:S01]  /*0290*/  IMAD R0, R9, 0x8, R0 ;  /* 0x0000000809007824 */ /* 0x000fe200078e0200 */
[----:B------:R-:W-:Y:S01]  /*02a0*/  LOP3.LUT R7, R7, 0x8, RZ, 0xe2, !PT ;  /* 0x0000000807077812 */ /* 0x000fe200078ee2ff */
[----:B------:R-:W-:Y:S01]  /*02b0*/  IMAD.SHL.U32 R9, R9, 0x8, RZ ;  /* 0x0000000809097824 */ /* 0x000fe200078e00ff */
[----:B------:R-:W-:-:S03]  /*02c0*/  CS2R R10, SRZ ;  /* 0x00000000000a7805 */ /* 0x000fc6000001ff00 */
[----:B------:R-:W-:Y:S01]  /*02d0*/  IMAD R2, R2, 0x10, R9 ;  /* 0x0000001002027824 */ /* 0x000fe200078e0209 */
[----:B------:R-:W-:Y:S01]  /*02e0*/  CS2R R8, SRZ ;  /* 0x0000000000087805 */ /* 0x000fe2000001ff00 */
[----:B------:R-:W-:Y:S01]  /*02f0*/  IMAD R0, R0, 0x10, R7 ;  /* 0x0000001000007824 */ /* 0x000fe200078e0207 */
[----:B------:R-:W-:Y:S02]  /*0300*/  CS2R R6, SRZ ;  /* 0x0000000000067805 */ /* 0x000fe4000001ff00 */
[----:B0-----:R-:W-:Y:S02]  /*0310*/  LEA R12, R2, UR6, 0x1 ;  /* 0x00000006020c7c11 */ /* 0x001fe4000f8e08ff */
[----:B------:R-:W-:Y:S01]  /*0320*/  LEA R16, R0, UR5, 0x1 ;  /* 0x0000000500107c11 */ /* 0x000fe2000f8e08ff */
[----:B--2---:R-:W-:Y:S04]  /*0330*/  @!P0 STS.U16 [R32], R5 ;  /* 0x0000000520008388 */ /* 0x004fe80000000400 */
[----:B---3--:R0:W-:Y:S01]  /*0340*/  @!P0 STS.U16 [R31], R4 ;  /* 0x000000041f008388 */ /* 0x0081e20000000400 */
[----:B------:R-:W-:Y:S01]  /*0350*/  BAR.SYNC.DEFER_BLOCKING 0x0 ;  /* 0x0000000000007b1d */ /* 0x000fe20000010000 */
[----:B0-----:R-:W-:-:S05]  /*0360*/  CS2R R4, SRZ ;  /* 0x0000000000047805 */ /* 0x001fca000001ff00 */
[----:B------:R-:W0:Y:S04]  /*0370*/  LDSM.16.M88.4 R12, [R12] ;  /* 0x000000000c0c783b */ /* 0x000e280000000200 */
[----:B------:R-:W1:Y:S01]  /*0380*/  LDSM.16.M88.4 R16, [R16] ;  /* 0x000000001010783b */ /* 0x000e620000000200 */
[----:B------:R-:W-:Y:S05]  /*0390*/  BRA.U !UP0, `(.L_x_0) ;  /* 0x0000000d08207547 */ /* 0x000fea000b800000 */
[----:B------:R-:W-:Y:S01]  /*03a0*/  UISETP.GE.U32.AND UP0, UPT, UR4, 0x50, UPT ;  /* 0x000000500400788c */ /* 0x000fe2000bf06070 */
[----:B------:R-:W-:Y:S01]  /*03b0*/  MOV R22, 0x1 ;  /* 0x0000000100167802 */ /* 0x000fe20000000f00 */
[----:B------:R-:W-:Y:S01]  /*03c0*/  ULEA.HI UR7, UR4, 0xffffffff, URZ, 0x1c ;  /* 0xffffffff04077891 */ /* 0x000fe2000f8fe0ff */
[----:B------:R-:W-:-:S03]  /*03d0*/  MOV R11, RZ ;  /* 0x000000ff000b7202 */ /* 0x000fc60000000f00 */
[----:B------:R-:W-:-:S03]  /*03e0*/  ULOP3.LUT UR9, UR7, 0x3, URZ, 0xc0, !UPT ;  /* 0x0000000307097892 */ /* 0x000fc6000f8ec0ff */
[----:B------:R-:W-:Y:S09]  /*03f0*/  BRA.U !UP0, `(.L_x_1) ;  /* 0x0000000908087547 */ /* 0x000ff2000b800000 */
[----:B------:R-:W2:Y:S01]  /*0400*/  LDCU UR8, c[0x0][0x3a0] ;  /* 0x00007400ff0877ac */ /* 0x000ea20008000800 */
[----:B------:R-:W-:Y:S01]  /*0410*/  IMAD R5, R36, UR4, R3 ;  /* 0x0000000424057c24 */ /* 0x000fe2000f8e0203 */
[----:B------:R-:W3:Y:S01]  /*0420*/  S2UR UR4, SR_CgaCtaId ;  /* 0x00000000000479c3 */ /* 0x000ee20000008800 */
[----:B------:R-:W-:Y:S01]  /*0430*/  LOP3.LUT R41, R33, 0xf, RZ, 0xc0, !PT ;  /* 0x0000000f21297812 */ /* 0x000fe200078ec0ff */
[----:B------:R-:W-:Y:S01]  /*0440*/  UMOV UR6, 0x400 ;  /* 0x0000040000067882 */ /* 0x000fe20000000000 */
[----:B------:R-:W-:Y:S01]  /*0450*/  SHF.R.U32.HI R0, RZ, 0x4, R33 ;  /* 0x00000004ff007819 */ /* 0x000fe20000011621 */
[----:B------:R-:W-:Y:S01]  /*0460*/  IMAD R46, R46, 0x8, R5 ;  /* 0x000000082e2e7824 */ /* 0x000fe200078e0205 */
[C---:B------:R-:W-:Y:S01]  /*0470*/  LOP3.LUT R47, R41.reuse, 0x40, RZ, 0xfc, !PT ;  /* 0x00000040292f7812 */ /* 0x040fe200078efcff */
[----:B------:R-:W-:Y:S01]  /*0480*/  ULOP3.LUT UR7, UR7, 0xfffffffc, URZ, 0xc0, !UPT ;  /* 0xfffffffc07077892 */ /* 0x000fe2000f8ec0ff */
[C---:B------:R-:W-:Y:S01]  /*0490*/  LOP3.LUT R45, R41.reuse, 0x30, RZ, 0xfc, !PT ;  /* 0x00000030292d7812 */ /* 0x040fe200078efcff */
[----:B------:R-:W-:Y:S01]  /*04a0*/  UIADD3 UR5, UPT, UPT, UR6, 0x400, URZ ;  /* 0x0000040006057890 */ /* 0x000fe2000fffe0ff */
[C---:B------:R-:W-:Y:S01]  /*04b0*/  LOP3.LUT R3, R41.reuse, 0x20, RZ, 0xfc, !PT ;  /* 0x0000002029037812 */ /* 0x040fe200078efcff */
[----:B------:R-:W-:Y:S01]  /*04c0*/  IMAD.MOV.U32 R39, RZ, RZ, RZ ;  /* 0x000000ffff277224 */ /* 0x000fe200078e00ff */
[----:B------:R-:W-:-:S02]  /*04d0*/  LOP3.LUT R41, R41, 0x10, RZ, 0xfc, !PT ;  /* 0x0000001029297812 */ /* 0x000fc400078efcff */
[----:B------:R-:W-:Y:S02]  /*04e0*/  CS2R R10, SRZ ;  /* 0x00000000000a7805 */ /* 0x000fe4000001ff00 */
[----:B------:R-:W-:Y:S02]  /*04f0*/  CS2R R8, SRZ ;  /* 0x0000000000087805 */ /* 0x000fe4000001ff00 */
[----:B------:R-:W-:Y:S02]  /*0500*/  CS2R R6, SRZ ;  /* 0x0000000000067805 */ /* 0x000fe4000001ff00 */
[----:B------:R-:W-:Y:S01]  /*0510*/  CS2R R4, SRZ ;  /* 0x0000000000047805 */ /* 0x000fe2000001ff00 */
[--C-:B--2---:R-:W-:Y:S01]  /*0520*/  IMAD R47, R47, UR8, R0.reuse ;  /* 0x000000082f2f7c24 */ /* 0x104fe2000f8e0200 */
[----:B------:R-:W-:Y:S01]  /*0530*/  UIADD3 UR7, UPT, UPT, -UR7, URZ, URZ ;  /* 0x000000ff07077290 */ /* 0x000fe2000fffe1ff */
[--C-:B------:R-:W-:Y:S02]  /*0540*/  IMAD R41, R41, UR8, R0.reuse ;  /* 0x0000000829297c24 */ /* 0x100fe4000f8e0200 */
[--C-:B------:R-:W-:Y:S01]  /*0550*/  IMAD R45, R45, UR8, R0.reuse ;  /* 0x000000082d2d7c24 */ /* 0x100fe2000f8e0200 */
[C---:B------:R-:W-:Y:S01]  /*0560*/  IADD3 R47, PT, PT, R34.reuse, R47, RZ ;  /* 0x0000002f222f7210 */ /* 0x040fe20007ffe0ff */
[----:B------:R-:W-:Y:S01]  /*0570*/  IMAD R3, R3, UR8, R0 ;  /* 0x0000000803037c24 */ /* 0x000fe2000f8e0200 */
[----:B------:R-:W-:Y:S01]  /*0580*/  IADD3 R41, PT, PT, R34, R41, RZ ;  /* 0x0000002922297210 */ /* 0x000fe20007ffe0ff */
[----:B------:R-:W-:Y:S01]  /*0590*/  VIADD R46, R46, 0x20 ;  /* 0x000000202e2e7836 */ /* 0x000fe20000000000 */
[----:B------:R-:W-:Y:S01]  /*05a0*/  USHF.L.U32 UR8, UR8, 0x6, URZ ;  /* 0x0000000608087899 */ /* 0x000fe200080006ff */
[C---:B------:R-:W-:Y:S01]  /*05b0*/  IMAD.IADD R45, R34.reuse, 0x1, R45 ;  /* 0x00000001222d7824 */ /* 0x040fe200078e022d */
[----:B---3--:R-:W-:Y:S01]  /*05c0*/  ULEA UR6, UR4, UR6, 0x18 ;  /* 0x0000000604067291 */ /* 0x008fe2000f8ec0ff */
[----:B------:R-:W-:Y:S01]  /*05d0*/  IMAD.IADD R44, R34, 0x1, R3 ;  /* 0x00000001222c7824 */ /* 0x000fe200078e0203 */
[----:B------:R-:W-:Y:S01]  /*05e0*/  ULEA UR5, UR4, UR5, 0x18 ;  /* 0x0000000504057291 */ /* 0x000fe2000f8ec0ff */
[----:B------:R-:W2:Y:S01]  /*05f0*/  S2R R40, SR_LANEID ;  /* 0x0000000000287919 */ /* 0x000ea20000000000 */
[----:B------:R-:W3:Y:S08]  /*0600*/  LDC.64 R62, c[0x0][0x380] ;  /* 0x0000e000ff3e7b82 */ /* 0x000ef00000000a00 */
[----:B------:R-:W4:Y:S08]  /*0610*/  LDC.64 R60, c[0x0][0x388] ;  /* 0x0000e200ff3c7b82 */ /* 0x000f300000000a00 */
[----:B------:R-:W0:Y:S08]  /*0620*/  LDC.64 R58, c[0x0][0x380] ;  /* 0x0000e000ff3a7b82 */ /* 0x000e300000000a00 */
[----:B------:R-:W0:Y:S01]  /*0630*/  LDC.64 R56, c[0x0][0x388] ;  /* 0x0000e200ff387b82 */ /* 0x000e220000000a00 */
[----:B--2---:R-:W-:-:S07]  /*0640*/  SHF.R.U32.HI R38, RZ, 0x3, R40 ;  /* 0x00000003ff267819 */ /* 0x004fce0000011628 */
[----:B------:R-:W2:Y:S01]  /*0650*/  LDC.64 R54, c[0x0][0x380] ;  /* 0x0000e000ff367b82 */ /* 0x000ea20000000a00 */
[----:B------:R-:W-:Y:S02]  /*0660*/  LOP3.LUT R35, R40, 0x7, RZ, 0xc0, !PT ;  /* 0x0000000728237812 */ /* 0x000fe400078ec0ff */
[----:B------:R-:W-:Y:S01]  /*0670*/  SHF.R.U32.HI R40, RZ, 0x4, R40 ;  /* 0x00000004ff287819 */ /* 0x000fe20000011628 */
[C---:B------:R-:W-:Y:S02]  /*0680*/  IMAD.SHL.U32 R0, R38.reuse, 0x8, RZ ;  /* 0x0000000826007824 */ /* 0x040fe400078e00ff */
[----:B------:R-:W-:Y:S02]  /*0690*/  IMAD.SHL.U32 R38, R38, 0x8, RZ ;  /* 0x0000000826267824 */ /* 0x000fe400078e00ff */
[----:B------:R-:W0:Y:S01]  /*06a0*/  LDC.64 R52, c[0x0][0x388] ;  /* 0x0000e200ff347b82 */ /* 0x000e220000000a00 */
[--C-:B------:R-:W-:Y:S01]  /*06b0*/  LOP3.LUT R37, R0, 0x8, R35.reuse, 0xe2, !PT ;  /* 0x0000000800257812 */ /* 0x100fe200078ee223 */
[----:B------:R-:W-:Y:S01]  /*06c0*/  IMAD R35, R40, 0x8, R35 ;  /* 0x0000000828237824 */ /* 0x000fe200078e0223 */
[----:B------:R-:W-:Y:S01]  /*06d0*/  LOP3.LUT R38, R38, 0x8, RZ, 0xe2, !PT ;  /* 0x0000000826267812 */ /* 0x000fe200078ee2ff */
[----:B------:R-:W-:-:S04]  /*06e0*/  IMAD.SHL.U32 R40, R40, 0x8, RZ ;  /* 0x0000000828287824 */ /* 0x000fc800078e00ff */
[----:B------:R-:W0:Y:S08]  /*06f0*/  LDC.64 R50, c[0x0][0x380] ;  /* 0x0000e000ff327b82 */ /* 0x000e300000000a00 */
[----:B---34-:R-:W0:Y:S02]  /*0700*/  LDC.64 R48, c[0x0][0x388] ;  /* 0x0000e200ff307b82 */ /* 0x018e240000000a00 */
.L_x_2:
[----:B---3--:R-:W-:Y:S01]  /*0710*/  @!P0 IADD3 R43, PT, PT, R46, -0x10, RZ ;  /* 0xfffffff02e2b8810 */ /* 0x008fe20007ffe0ff */
[----:B------:R-:W-:-:S01]  /*0720*/  @!P0 IMAD.WIDE R66, R41, 0x2, R60 ;  /* 0x0000000229428825 */ /* 0x000fc200078e023c */
[C---:B01--4-:R-:W-:Y:S01]  /*0730*/  HMMA.16816.F32 R4, R12.reuse, R16, R4 ;  /* 0x000000100c04723c */ /* 0x053fe20000001804 */
[----:B------:R-:W-:Y:S02]  /*0740*/  UIADD3 UR4, UPT, UPT, UR6, 0x200, URZ ;  /* 0x0000020006047890 */ /* 0x000fe4000fffe0ff */
[----:B------:R-:W-:Y:S01]  /*0750*/  UIADD3 UR7, UPT, UPT, UR7, 0x4, URZ ;  /* 0x0000000407077890 */ /* 0x000fe2000fffe0ff */
[----:B------:R0:W3:Y:S01]  /*0760*/  @!P0 LDG.E.U16 R64, desc[UR10][R66.64] ;  /* 0x0000000a42408981 */ /* 0x0000e2000c1e1500 */
[----:B------:R-:W-:Y:S01]  /*0770*/  @!P0 IMAD.WIDE.U32 R68, R43, 0x2, R62 ;  /* 0x000000022b448825 */ /* 0x000fe200078e003e */
[----:B------:R-:W-:Y:S01]  /*0780*/  IADD3 R39, PT, PT, R39, 0x4, RZ ;  /* 0x0000000427277810 */ /* 0x000fe20007ffe0ff */
[----:B------:R-:W-:Y:S01]  /*0790*/  UISETP.NE.AND UP0, UPT, UR7, URZ, UPT ;  /* 0x000000ff0700728c */ /* 0x000fe2000bf05270 */
[----:B------:R-:W-:Y:S02]  /*07a0*/  HMMA.16816.F32 R8, R12, R18, R8 ;  /* 0x000000120c08723c */ /* 0x000fe40000001808 */
[----:B------:R1:W4:Y:S01]  /*07b0*/  @!P0 LDG.E.U16 R42, desc[UR10][R68.64] ;  /* 0x0000000a442a8981 */ /* 0x000322000c1e1500 */
[----:B------:R-:W-:Y:S01]  /*07c0*/  IMAD R2, R37, 0x10, R40 ;  /* 0x0000001025027824 */ /* 0x000fe200078e0228 */
[----:B------:R-:W-:Y:S01]  /*07d0*/  IADD3 R41, PT, PT, R41, UR8, RZ ;  /* 0x0000000829297c10 */ /* 0x000fe2000fffe0ff */
[----:B------:R-:W-:Y:S03]  /*07e0*/  IMAD R0, R35, 0x10, R38 ;  /* 0x0000001023007824 */ /* 0x000fe600078e0226 */
[C---:B------:R-:W-:Y:S01]  /*07f0*/  LEA R30, R2.reuse, UR4, 0x1 ;  /* 0x00000004021e7c11 */ /* 0x040fe2000f8e08ff */
[----:B------:R-:W-:Y:S01]  /*0800*/  UIADD3 UR4, UPT, UPT, UR5, 0x200, URZ ;  /* 0x0000020005047890 */ /* 0x000fe2000fffe0ff */
[----:B------:R-:W-:Y:S02]  /*0810*/  LEA R29, R2, UR6, 0x1 ;  /* 0x00000006021d7c11 */ /* 0x000fe4000f8e08ff */
[C---:B------:R-:W-:Y:S03]  /*0820*/  LEA R3, R0.reuse, UR5, 0x1 ;  /* 0x0000000500037c11 */ /* 0x040fe6000f8e08ff */
[----:B------:R-:W-:Y:S01]  /*0830*/  LEA R28, R0, UR4, 0x1 ;  /* 0x00000004001c7c11 */ /* 0x000fe2000f8e08ff */
[C---:B0-----:R-:W-:Y:S01]  /*0840*/  @!P0 IMAD.WIDE R66, R44.reuse, 0x2, R56 ;  /* 0x000000022c428825 */ /* 0x041fe200078e0238 */
[----:B------:R-:W-:Y:S03]  /*0850*/  IADD3 R44, PT, PT, R44, UR8, RZ ;  /* 0x000000082c2c7c10 */ /* 0x000fe6000fffe0ff */
[----:B-1----:R-:W-:Y:S04]  /*0860*/  @!P0 IMAD.WIDE.U32 R68, R46, 0x2, R58 ;  /* 0x000000022e448825 */ /* 0x002fe800078e003a */
[----:B----4-:R-:W-:Y:S02]  /*0870*/  @!P0 HADD2.F32 R42, -RZ, R42.H0_H0 ;  /* 0x2000002aff2a8230 */ /* 0x010fe40000004100 */
[----:B---3--:R-:W-:Y:S03]  /*0880*/  @!P0 HADD2.F32 R64, -RZ, R64.H0_H0 ;  /* 0x20000040ff408230 */ /* 0x008fe60000004100 */
[----:B------:R-:W-:Y:S02]  /*0890*/  @!P0 F2FP.F16.F32.PACK_AB R43, RZ, R42 ;  /* 0x0000002aff2b823e */ /* 0x000fe400000000ff */
[----:B------:R-:W-:Y:S03]  /*08a0*/  @!P0 F2FP.F16.F32.PACK_AB R42, RZ, R64 ;  /* 0x00000040ff2a823e */ /* 0x000fe600000000ff */
[----:B------:R-:W-:Y:S04]  /*08b0*/  @!P0 STS.U16 [R32+0x200], R43 ;  /* 0x0002002b20008388 */ /* 0x000fe80000000400 */
[----:B------:R-:W-:Y:S04]  /*08c0*/  @!P0 STS.U16 [R31+0x200], R42 ;  /* 0x0002002a1f008388 */ /* 0x000fe80000000400 */
[----:B------:R-:W-:Y:S04]  /*08d0*/  LDSM.16.M88.4 R20, [R30] ;  /* 0x000000001e14783b */ /* 0x000fe80000000200 */
[----:B------:R-:W0:Y:S01]  /*08e0*/  LDSM.16.M88.4 R24, [R28] ;  /* 0x000000001c18783b */ /* 0x000e220000000200 */
[----:B------:R-:W-:Y:S06]  /*08f0*/  BAR.SYNC.DEFER_BLOCKING 0x0 ;  /* 0x0000000000007b1d */ /* 0x000fec0000010000 */
[----:B------:R-:W3:Y:S04]  /*0900*/  @!P0 LDG.E.U16 R65, desc[UR10][R68.64] ;  /* 0x0000000a44418981 */ /* 0x000ee8000c1e1500 */
[----:B------:R1:W4:-:S01]  /*0910*/  @!P0 LDG.E.U16 R64, desc[UR10][R66.64] ;  /* 0x0000000a42408981 */ /* 0x000302000c1e1500 */
[C---:B0-----:R-:W-:Y:S08]  /*0920*/  HMMA.16816.F32 R4, R20.reuse, R24, R4 ;  /* 0x000000181404723c */ /* 0x041ff00000001804 */
[----:B------:R-:W-:Y:S03]  /*0930*/  HMMA.16816.F32 R8, R20, R26, R8 ;  /* 0x0000001a1408723c */ /* 0x000fe60000001808 */
[C---:B-1----:R-:W-:Y:S01]  /*0940*/  @!P0 IMAD.WIDE R66, R45.reuse, 0x2, R52 ;  /* 0x000000022d428825 */ /* 0x042fe200078e0234 */
[----:B------:R-:W-:Y:S03]  /*0950*/  IADD3 R45, PT, PT, R45, UR8, RZ ;  /* 0x000000082d2d7c10 */ /* 0x000fe6000fffe0ff */
[----:B----4-:R-:W-:Y:S02]  /*0960*/  @!P0 HADD2.F32 R64, -RZ, R64.H0_H0 ;  /* 0x20000040ff408230 */ /* 0x010fe40000004100 */
[----:B---3--:R-:W-:Y:S03]  /*0970*/  @!P0 HADD2.F32 R65, -RZ, R65.H0_H0 ;  /* 0x20000041ff418230 */ /* 0x008fe60000004100 */
[----:B------:R-:W-:Y:S02]  /*0980*/  @!P0 F2FP.F16.F32.PACK_AB R42, RZ, R64 ;  /* 0x00000040ff2a823e */ /* 0x000fe400000000ff */
[----:B------:R-:W-:Y:S05]  /*0990*/  @!P0 F2FP.F16.F32.PACK_AB R43, RZ, R65 ;  /* 0x00000041ff2b823e */ /* 0x000fea00000000ff */
[----:B------:R0:W-:Y:S04]  /*09a0*/  @!P0 STS.U16 [R32], R43 ;  /* 0x0000002b20008388 */ /* 0x0001e80000000400 */
[----:B------:R-:W-:Y:S04]  /*09b0*/  @!P0 STS.U16 [R31], R42 ;  /* 0x0000002a1f008388 */ /* 0x000fe80000000400 */
[----:B------:R-:W-:Y:S04]  /*09c0*/  LDSM.16.M88.4 R12, [R29] ;  /* 0x000000001d0c783b */ /* 0x000fe80000000200 */
[----:B------:R-:W1:Y:S01]  /*09d0*/  LDSM.16.M88.4 R16, [R3] ;  /* 0x000000000310783b */ /* 0x000e620000000200 */
[----:B------:R-:W-:Y:S01]  /*09e0*/  BAR.SYNC.DEFER_BLOCKING 0x0 ;  /* 0x0000000000007b1d */ /* 0x000fe20000010000 */
[----:B0-----:R-:W-:Y:S05]  /*09f0*/  @!P0 IADD3 R43, PT, PT, R46, 0x10, RZ ;  /* 0x000000102e2b8810 */ /* 0x001fea0007ffe0ff */
[----:B--2---:R-:W-:Y:S05]  /*0a00*/  @!P0 IMAD.WIDE.U32 R68, R43, 0x2, R54 ;  /* 0x000000022b448825 */ /* 0x004fea00078e0036 */
[----:B------:R-:W2:Y:S04]  /*0a10*/  @!P0 LDG.E.U16 R65, desc[UR10][R68.64] ;  /* 0x0000000a44418981 */ /* 0x000ea8000c1e1500 */
[----:B------:R0:W3:-:S01]  /*0a20*/  @!P0 LDG.E.U16 R64, desc[UR10][R66.64] ;  /* 0x0000000a42408981 */ /* 0x0000c2000c1e1500 */
[C---:B-1----:R-:W-:Y:S08]  /*0a30*/  HMMA.16816.F32 R4, R12.reuse, R16, R4 ;  /* 0x000000100c04723c */ /* 0x042ff00000001804 */
[----:B------:R-:W-:Y:S03]  /*0a40*/  HMMA.16816.F32 R8, R12, R18, R8 ;  /* 0x000000120c08723c */ /* 0x000fe60000001808 */
[C---:B0-----:R-:W-:Y:S01]  /*0a50*/  @!P0 IMAD.WIDE R66, R47.reuse, 0x2, R48 ;  /* 0x000000022f428825 */ /* 0x041fe200078e0230 */
[----:B------:R-:W-:Y:S03]  /*0a60*/  IADD3 R47, PT, PT, R47, UR8, RZ ;  /* 0x000000082f2f7c10 */ /* 0x000fe6000fffe0ff */
[----:B--2---:R-:W-:Y:S02]  /*0a70*/  @!P0 HADD2.F32 R65, -RZ, R65.H0_H0 ;  /* 0x20000041ff418230 */ /* 0x004fe40000004100 */
[----:B---3--:R-:W-:Y:S03]  /*0a80*/  @!P0 HADD2.F32 R64, -RZ, R64.H0_H0 ;  /* 0x20000040ff408230 */ /* 0x008fe60000004100 */
[----:B------:R-:W-:Y:S02]  /*0a90*/  @!P0 F2FP.F16.F32.PACK_AB R43, RZ, R65 ;  /* 0x00000041ff2b823e */ /* 0x000fe400000000ff */
[----:B------:R-:W-:Y:S03]  /*0aa0*/  @!P0 F2FP.F16.F32.PACK_AB R42, RZ, R64 ;  /* 0x00000040ff2a823e */ /* 0x000fe600000000ff */
[----:B------:R0:W-:Y:S04]  /*0ab0*/  @!P0 STS.U16 [R32+0x200], R43 ;  /* 0x0002002b20008388 */ /* 0x0001e80000000400 */
[----:B------:R-:W-:Y:S04]  /*0ac0*/  @!P0 STS.U16 [R31+0x200], R42 ;  /* 0x0002002a1f008388 */ /* 0x000fe80000000400 */
[----:B------:R-:W-:Y:S04]  /*0ad0*/  LDSM.16.M88.4 R20, [R30] ;  /* 0x000000001e14783b */ /* 0x000fe80000000200 */
[----:B------:R-:W1:Y:S01]  /*0ae0*/  LDSM.16.M88.4 R24, [R28] ;  /* 0x000000001c18783b */ /* 0x000e620000000200 */
[----:B------:R-:W-:Y:S01]  /*0af0*/  BAR.SYNC.DEFER_BLOCKING 0x0 ;  /* 0x0000000000007b1d */ /* 0x000fe20000010000 */
[C---:B0-----:R-:W-:Y:S02]  /*0b00*/  @!P0 IADD3 R43, PT, PT, R46.reuse, 0x20, RZ ;  /* 0x000000202e2b8810 */ /* 0x041fe40007ffe0ff */
[----:B------:R-:W-:Y:S03]  /*0b10*/  IADD3 R46, PT, PT, R46, 0x40, RZ ;  /* 0x000000402e2e7810 */ /* 0x000fe60007ffe0ff */
[----:B------:R-:W-:Y:S05]  /*0b20*/  @!P0 IMAD.WIDE.U32 R68, R43, 0x2, R50 ;  /* 0x000000022b448825 */ /* 0x000fea00078e0032 */
[----:B------:R-:W2:Y:S04]  /*0b30*/  @!P0 LDG.E.U16 R65, desc[UR10][R68.64] ;  /* 0x0000000a44418981 */ /* 0x000ea8000c1e1500 */
[----:B------:R-:W3:-:S01]  /*0b40*/  @!P0 LDG.E.U16 R64, desc[UR10][R66.64] ;  /* 0x0000000a42408981 */ /* 0x000ec2000c1e1500 */
[C---:B-1----:R-:W-:Y:S08]  /*0b50*/  HMMA.16816.F32 R4, R20.reuse, R24, R4 ;  /* 0x000000181404723c */ /* 0x042ff00000001804 */
[----:B------:R-:W-:Y:S03]  /*0b60*/  HMMA.16816.F32 R8, R20, R26, R8 ;  /* 0x0000001a1408723c */ /* 0x000fe60000001808 */
[----:B--2---:R-:W-:Y:S02]  /*0b70*/  @!P0 HADD2.F32 R65, -RZ, R65.H0_H0 ;  /* 0x20000041ff418230 */ /* 0x004fe40000004100 */
[----:B---3--:R-:W-:Y:S03]  /*0b80*/  @!P0 HADD2.F32 R64, -RZ, R64.H0_H0 ;  /* 0x20000040ff408230 */ /* 0x008fe60000004100 */
[----:B------:R-:W-:Y:S02]  /*0b90*/  @!P0 F2FP.F16.F32.PACK_AB R43, RZ, R65 ;  /* 0x00000041ff2b823e */ /* 0x000fe400000000ff */
[----:B------:R-:W-:Y:S03]  /*0ba0*/  @!P0 F2FP.F16.F32.PACK_AB R42, RZ, R64 ;  /* 0x00000040ff2a823e */ /* 0x000fe600000000ff */
[----:B------:R3:W-:Y:S04]  /*0bb0*/  @!P0 STS.U16 [R32], R43 ;  /* 0x0000002b20008388 */ /* 0x0007e80000000400 */
[----:B------:R3:W-:Y:S04]  /*0bc0*/  @!P0 STS.U16 [R31], R42 ;  /* 0x0000002a1f008388 */ /* 0x0007e80000000400 */
[----:B------:R3:W4:Y:S04]  /*0bd0*/  LDSM.16.M88.4 R12, [R29] ;  /* 0x000000001d0c783b */ /* 0x0007280000000200 */
[----:B------:R3:W4:Y:S01]  /*0be0*/  LDSM.16.M88.4 R16, [R3] ;  /* 0x000000000310783b */ /* 0x0007220000000200 */
[----:B------:R-:W-:Y:S06]  /*0bf0*/  BAR.SYNC.DEFER_BLOCKING 0x0 ;  /* 0x0000000000007b1d */ /* 0x000fec0000010000 */
[----:B------:R-:W-:Y:S08]  /*0c00*/  BRA.U UP0, `(.L_x_2) ;  /* 0xfffffff900c07547 */ /* 0x000ff0000b83ffff */
[----:B------:R-:W-:Y:S02]  /*0c10*/  IADD3 R22, PT, PT, R39, 0x1, RZ ;  /* 0x0000000127167810 */ /* 0x000fe40007ffe0ff */
.L_x_1:
[----:B------:R-:W-:-:S09]  /*0c20*/  UISETP.NE.AND UP0, UPT, UR9, URZ, UPT ;  /* 0x000000ff0900728c */ /* 0x000fd2000bf05270 */
[----:B------:R-:W-:Y:S05]  /*0c30*/  BRA.U !UP0, `(.L_x_0) ;  /* 0x0000000108f87547 */ /* 0x000fea000b800000 */
[----:B------:R-:W2:Y:S01]  /*0c40*/  S2R R23, SR_TID.X ;  /* 0x0000000000177919 */ /* 0x000ea20000002100 */
[----:B------:R-:W2:Y:S01]  /*0c50*/  LDCU UR4, c[0x0][0x39c] ;  /* 0x00007380ff0477ac */ /* 0x000ea20008000800 */
[----:B------:R-:W-:Y:S01]  /*0c60*/  IMAD.SHL.U32 R22, R22, 0x10, RZ ;  /* 0x0000001016167824 */ /* 0x000fe200078e00ff */
[----:B------:R-:W-:Y:S01]  /*0c70*/  SHF.R.U32.HI R21, RZ, 0x4, R33 ;  /* 0x00000004ff157819 */ /* 0x000fe20000011621 */
[----:B---3--:R-:W3:Y:S01]  /*0c80*/  S2R R3, SR_TID.Y ;  /* 0x0000000000037919 */ /* 0x008ee20000002200 */
[----:B------:R-:W5:Y:S01]  /*0c90*/  LDCU UR7, c[0x0][0x3a0] ;  /* 0x00007400ff0777ac */ /* 0x000f620008000800 */
[----:B-1--4-:R-:W-:Y:S01]  /*0ca0*/  MOV R25, R17 ;  /* 0x0000001100197202 */ /* 0x012fe20000000f00 */
[----:B------:R-:W-:Y:S01]  /*0cb0*/  IMAD.MOV.U32 R26, RZ, RZ, R18 ;  /* 0x000000ffff1a7224 */ /* 0x000fe200078e0012 */
[----:B------:R-:W-:Y:S01]  /*0cc0*/  MOV R27, R19 ;  /* 0x00000013001b7202 */ /* 0x000fe20000000f00 */
[----:B------:R-:W-:Y:S01]  /*0cd0*/  IMAD.MOV.U32 R24, RZ, RZ, R16 ;  /* 0x000000ffff187224 */ /* 0x000fe200078e0010 */
[----:B------:R-:W-:Y:S01]  /*0ce0*/  SHF.L.U32 R30, R0, 0x1, RZ ;  /* 0x00000001001e7819 */ /* 0x000fe200000006ff */
[----:B------:R-:W-:Y:S01]  /*0cf0*/  IMAD.SHL.U32 R28, R2, 0x2, RZ ;  /* 0x00000002021c7824 */ /* 0x000fe200078e00ff */
[----:B------:R-:W-:Y:S01]  /*0d00*/  UIADD3 UR9, UPT, UPT, -UR9, URZ, URZ ;  /* 0x000000ff09097290 */ /* 0x000fe2000fffe1ff */
[----:B------:R-:W-:Y:S01]  /*0d10*/  UMOV UR8, URZ ;  /* 0x000000ff00087c82 */ /* 0x000fe20008000000 */
[----:B--2---:R-:W-:-:S04]  /*0d20*/  IMAD R23, R36, UR4, R23 ;  /* 0x0000000424177c24 */ /* 0x004fc8000f8e0217 */
[----:B------:R-:W-:Y:S01]  /*0d30*/  IMAD.IADD R20, R23, 0x1, R22 ;  /* 0x0000000117147824 */ /* 0x000fe200078e0216 */
[----:B------:R-:W-:Y:S01]  /*0d40*/  LOP3.LUT R22, R22, 0xf, R33, 0xf8, !PT ;  /* 0x0000000f16167812 */ /* 0x000fe200078ef821 */
[----:B0-----:R-:W-:-:S03]  /*0d50*/  IMAD.MOV.U32 R23, RZ, RZ, R15 ;  /* 0x000000ffff177224 */ /* 0x001fc600078e000f */
[----:B---3--:R-:W-:Y:S01]  /*0d60*/  LEA R3, R3, R20, 0x3 ;  /* 0x0000001403037211 */ /* 0x008fe200078e18ff */
[----:B-----5:R-:W-:Y:S01]  /*0d70*/  IMAD R17, R22, UR7, R21 ;  /* 0x0000000716117c24 */ /* 0x020fe2000f8e0215 */
[----:B------:R-:W-:Y:S01]  /*0d80*/  MOV R22, R14 ;  /* 0x0000000e00167202 */ /* 0x000fe20000000f00 */
[----:B------:R-:W-:Y:S01]  /*0d90*/  IMAD.MOV.U32 R21, RZ, RZ, R13 ;  /* 0x000000ffff157224 */ /* 0x000fe200078e000d */
[----:B------:R-:W-:Y:S02]  /*0da0*/  MOV R20, R12 ;  /* 0x0000000c00147202 */ /* 0x000fe40000000f00 */
[----:B------:R-:W-:Y:S01]  /*0db0*/  IADD3 R38, PT, PT, R34, R17, RZ ;  /* 0x0000001122267210 */ /* 0x000fe20007ffe0ff */
[----:B------:R-:W0:Y:S01]  /*0dc0*/  LDC R29, c[0x0][0x3a0] ;  /* 0x0000e800ff1d7b82 */ /* 0x000e220000000800 */
[----:B------:R-:W-:-:S07]  /*0dd0*/  ISETP.GT.U32.AND P0, PT, R33, 0xff, PT ;  /* 0x000000ff2100780c */ /* 0x000fce0003f04070 */
[----:B------:R-:W1:Y:S08]  /*0de0*/  LDC.64 R42, c[0x0][0x380] ;  /* 0x0000e000ff2a7b82 */ /* 0x000e700000000a00 */
[----:B------:R-:W2:Y:S02]  /*0df0*/  LDC.64 R40, c[0x0][0x388] ;  /* 0x0000e200ff287b82 */ /* 0x000ea40000000a00 */
.L_x_3:
[----:B-1----:R-:W-:-:S04]  /*0e00*/  @!P0 IMAD.WIDE.U32 R16, R3, 0x2, R42 ;  /* 0x0000000203108825 */ /* 0x002fc800078e002a */
[----:B--2---:R-:W-:Y:S01]  /*0e10*/  @!P0 IMAD.WIDE R14, R38, 0x2, R40 ;  /* 0x00000002260e8825 */ /* 0x004fe200078e0228 */
[----:B------:R-:W2:Y:S04]  /*0e20*/  @!P0 LDG.E.U16 R2, desc[UR10][R16.64] ;  /* 0x0000000a10028981 */ /* 0x000ea8000c1e1500 */
[----:B------:R-:W3:Y:S01]  /*0e30*/  @!P0 LDG.E.U16 R0, desc[UR10][R14.64] ;  /* 0x0000000a0e008981 */ /* 0x000ee2000c1e1500 */
[----:B------:R-:W-:Y:S01]  /*0e40*/  ULOP3.LUT UR8, UR8, 0x1, URZ, 0x3c, !UPT ;  /* 0x0000000108087892 */ /* 0x000fe2000f8e3cff */
[C---:B------:R-:W-:Y:S01]  /*0e50*/  HMMA.16816.F32 R4, R20.reuse, R24, R4 ;  /* 0x000000181404723c */ /* 0x040fe20000001804 */
[----:B------:R-:W-:Y:S01]  /*0e60*/  UIADD3 UR9, UPT, UPT, UR9, 0x1, URZ ;  /* 0x0000000109097890 */ /* 0x000fe2000fffe0ff */
[----:B0-----:R-:W-:Y:S01]  /*0e70*/  IMAD R38, R29, 0x10, R38 ;  /* 0x000000101d267824 */ /* 0x001fe200078e0226 */
[----:B------:R-:W-:Y:S01]  /*0e80*/  ULEA UR4, UR8, UR5, 0x9 ;  /* 0x0000000508047291 */ /* 0x000fe2000f8e48ff */
[----:B------:R-:W-:Y:S01]  /*0e90*/  IADD3 R3, PT, PT, R3, 0x10, RZ ;  /* 0x0000001003037810 */ /* 0x000fe20007ffe0ff */
[----:B------:R-:W-:Y:S01]  /*0ea0*/  ULEA UR7, UR8, UR6, 0x9 ;  /* 0x0000000608077291 */ /* 0x000fe2000f8e48ff */
[----:B------:R-:W-:Y:S01]  /*0eb0*/  MOV R12, UR8 ;  /* 0x00000008000c7c02 */ /* 0x000fe20008000f00 */
[----:B------:R-:W-:Y:S01]  /*0ec0*/  UISETP.NE.AND UP0, UPT, UR9, URZ, UPT ;  /* 0x000000ff0900728c */ /* 0x000fe2000bf05270 */
[----:B------:R-:W-:Y:S02]  /*0ed0*/  HMMA.16816.F32 R8, R20, R26, R8 ;  /* 0x0000001a1408723c */ /* 0x000fe40000001808 */
[C---:B------:R-:W-:Y:S01]  /*0ee0*/  @!P0 LEA R35, R12.reuse, R31, 0x9 ;  /* 0x0000001f0c238211 */ /* 0x040fe200078e48ff */
[----:B------:R-:W-:-:S02]  /*0ef0*/  @!P0 IMAD R33, R12, 0x200, R32 ;  /* 0x000002000c218824 */ /* 0x000fc400078e0220 */
[----:B--2---:R-:W-:Y:S02]  /*0f00*/  @!P0 HADD2.F32 R2, -RZ, R2.H0_H0 ;  /* 0x20000002ff028230 */ /* 0x004fe40000004100 */
[----:B---3--:R-:W-:-:S03]  /*0f10*/  @!P0 HADD2.F32 R0, -RZ, R0.H0_H0 ;  /* 0x20000000ff008230 */ /* 0x008fc60000004100 */
[----:B------:R-:W-:Y:S02]  /*0f20*/  @!P0 F2FP.F16.F32.PACK_AB R2, RZ, R2 ;  /* 0x00000002ff02823e */ /* 0x000fe400000000ff */
[----:B------:R-:W-:-:S03]  /*0f30*/  @!P0 F2FP.F16.F32.PACK_AB R0, RZ, R0 ;  /* 0x00000000ff00823e */ /* 0x000fc600000000ff */
[----:B------:R-:W-:Y:S04]  /*0f40*/  @!P0 STS.U16 [R33], R2 ;  /* 0x0000000221008388 */ /* 0x000fe80000000400 */
[----:B------:R-:W-:Y:S04]  /*0f50*/  @!P0 STS.U16 [R35], R0 ;  /* 0x0000000023008388 */ /* 0x000fe80000000400 */
[----:B------:R-:W0:Y:S04]  /*0f60*/  LDSM.16.M88.4 R16, [R30+UR4] ;  /* 0x000000041e10783b */ /* 0x000e280008000200 */
[----:B------:R-:W1:Y:S01]  /*0f70*/  LDSM.16.M88.4 R12, [R28+UR7] ;  /* 0x000000071c0c783b */ /* 0x000e620008000200 */
[----:B0-----:R-:W-:Y:S01]  /*0f80*/  IMAD.MOV.U32 R27, RZ, RZ, R19 ;  /* 0x000000ffff1b7224 */ /* 0x001fe200078e0013 */
[----:B------:R-:W-:Y:S01]  /*0f90*/  MOV R26, R18 ;  /* 0x00000012001a7202 */ /* 0x000fe20000000f00 */
[----:B------:R-:W-:Y:S01]  /*0fa0*/  IMAD.MOV.U32 R25, RZ, RZ, R17 ;  /* 0x000000ffff197224 */ /* 0x000fe200078e0011 */
[----:B------:R-:W-:Y:S01]  /*0fb0*/  MOV R24, R16 ;  /* 0x0000001000187202 */ /* 0x000fe20000000f00 */
[----:B-1----:R-:W-:Y:S01]  /*0fc0*/  IMAD.MOV.U32 R22, RZ, RZ, R14 ;  /* 0x000000ffff167224 */ /* 0x002fe200078e000e */
[----:B------:R-:W-:-:S02]  /*0fd0*/  MOV R23, R15 ;  /* 0x0000000f00177202 */ /* 0x000fc40000000f00 */
[----:B------:R-:W-:Y:S02]  /*0fe0*/  MOV R21, R13 ;  /* 0x0000000d00157202 */ /* 0x000fe40000000f00 */
[----:B------:R-:W-:Y:S01]  /*0ff0*/  MOV R20, R12 ;  /* 0x0000000c00147202 */ /* 0x000fe20000000f00 */
[----:B------:R-:W-:Y:S06]  /*1000*/  BAR.SYNC.DEFER_BLOCKING 0x0 ;  /* 0x0000000000007b1d */ /* 0x000fec0000010000 */
[----:B------:R-:W-:Y:S05]  /*1010*/  BRA.U UP0, `(.L_x_3) ;  /* 0xfffffffd00787547 */ /* 0x000fea000b83ffff */
.L_x_0:
[----:B------:R-:W2:Y:S01]  /*1020*/  S2R R0, SR_LANEID ;  /* 0x0000000000007919 */ /* 0x000ea20000000000 */
[----:B---3--:R-:W3:Y:S01]  /*1030*/  LDC R3, c[0x0][0x3a0] ;  /* 0x0000e800ff037b82 */ /* 0x008ee20000000800 */
[----:B------:R-:W5:Y:S01]  /*1040*/  LDCU.64 UR4, c[0x0][0x390] ;  /* 0x00007200ff0477ac */ /* 0x000f620008000a00 */
[----:B01--4-:R-:W-:Y:S01]  /*1050*/  HMMA.16816.F32 R4, R12, R16, R4 ;  /* 0x000000100c04723c */ /* 0x013fe20000001804 */
[----:B------:R-:W-:Y:S01]  /*1060*/  SHF.R.S32.HI R2, RZ, 0x1f, R34 ;  /* 0x0000001fff027819 */ /* 0x000fe20000011422 */
[----:B------:R-:W-:-:S06]  /*1070*/  IMAD.MOV.U32 R23, RZ, RZ, RZ ;  /* 0x000000ffff177224 */ /* 0x000fcc00078e00ff */
[----:B------:R-:W-:Y:S01]  /*1080*/  HMMA.16816.F32 R8, R12, R18, R8 ;  /* 0x000000120c08723c */ /* 0x000fe20000001808 */
[----:B---3--:R-:W-:Y:S01]  /*1090*/  IMAD R21, R36, R3, RZ ;  /* 0x0000000324157224 */ /* 0x008fe200078e02ff */
[----:B------:R-:W-:-:S04]  /*10a0*/  SHF.R.U32.HI R3, RZ, 0x1, R3 ;  /* 0x00000001ff037819 */ /* 0x000fc80000011603 */
[----:B------:R-:W-:Y:S02]  /*10b0*/  IADD3 R34, P0, PT, R34, R21, RZ ;  /* 0x0000001522227210 */ /* 0x000fe40007f1e0ff */
[----:B--2---:R-:W-:Y:S02]  /*10c0*/  SHF.R.U32.HI R16, RZ, 0x2, R0 ;  /* 0x00000002ff107819 */ /* 0x004fe40000011600 */
[----:B------:R-:W-:Y:S02]  /*10d0*/  LOP3.LUT R22, R0, 0x3, RZ, 0xc0, !PT ;  /* 0x0000000300167812 */ /* 0x000fe400078ec0ff */
[----:B------:R-:W-:Y:S02]  /*10e0*/  LEA.HI.X.SX32 R21, R21, R2, 0x1, P0 ;  /* 0x0000000215157211 */ /* 0x000fe400000f0eff */
[----:B-----5:R-:W-:Y:S01]  /*10f0*/  LEA R0, P0, R34, UR4, 0x2 ;  /* 0x0000000422007c11 */ /* 0x020fe2000f8010ff */
[----:B------:R-:W-:-:S03]  /*1100*/  IMAD.WIDE.U32 R16, R16, R3, R22 ;  /* 0x0000000310107225 */ /* 0x000fc600078e0016 */
[----:B------:R-:W-:Y:S02]  /*1110*/  LEA.HI.X R21, R34, UR5, R21, 0x2, P0 ;  /* 0x0000000522157c11 */ /* 0x000fe400080f1415 */
[----:B------:R-:W-:-:S04]  /*1120*/  LEA R12, P0, R16, R0, 0x3 ;  /* 0x00000000100c7211 */ /* 0x000fc800078018ff */
[----:B------:R-:W-:-:S03]  /*1130*/  LEA.HI.X R13, R16, R21, R17, 0x3, P0 ;  /* 0x00000015100d7211 */ /* 0x000fc600000f1c11 */
[----:B------:R-:W-:Y:S02]  /*1140*/  IMAD.WIDE.U32 R2, R3, 0x40, R12 ;  /* 0x0000004003027825 */ /* 0x000fe400078e000c */
[----:B------:R-:W-:Y:S04]  /*1150*/  STG.E.64 desc[UR10][R12.64], R4 ;  /* 0x000000040c007986 */ /* 0x000fe8000c101b0a */
[----:B------:R-:W-:Y:S04]  /*1160*/  STG.E.64 desc[UR10][R2.64], R6 ;  /* 0x0000000602007986 */ /* 0x000fe8000c101b0a */
[----:B------:R-:W-:Y:S04]  /*1170*/  STG.E.64 desc[UR10][R12.64+0x20], R8 ;  /* 0x000020080c007986 */ /* 0x000fe8000c101b0a */
[----:B------:R-:W-:Y:S01]  /*1180*/  STG.E.64 desc[UR10][R2.64+0x20], R10 ;  /* 0x0000200a02007986 */ /* 0x000fe2000c101b0a */
[----:B------:R-:W-:Y:S05]  /*1190*/  EXIT ;  /* 0x000000000000794d */ /* 0x000fea0003800000 */
.L_x_4:
[----:B------:R-:W-:-:S00]  /*11a0*/  BRA `(.L_x_4) ;  /* 0xfffffffc00fc7947 */ /* 0x000fc0000383ffff */
[----:B------:R-:W-:-:S00]  /*11b0*/  NOP ;  /* 0x0000000000007918 */ /* 0x000fc00000000000 */
        /* <DEDUP_REMOVED lines=12> */
.L_x_5:


//--------------------- .nv.shared._Z7tc_gemmPK6__halfS1_Pfiii --------------------------
	.section	.nv.shared._Z7tc_gemmPK6__halfS1_Pfiii,"aw",@nobits
	.sectionflags	@""
	.align	2
.nv.shared._Z7tc_gemmPK6__halfS1_Pfiii:
	.zero		3072


//--------------------- .nv.shared.reserved.0     --------------------------
	.section	.nv.shared.reserved.0,"aw",@nobits
	.weak		__nv_reservedSMEM_offset_0_alias
	.size		__nv_reservedSMEM_offset_0_alias, 0, 64
	.other		__nv_reservedSMEM_offset_0_alias,@"STO_CUDA_RESERVED_SHARED STV_DEFAULT"
__nv_reservedSMEM_offset_0_alias:
	.zero		0
	.zero		64


//--------------------- .nv.constant0._Z7tc_gemmPK6__halfS1_Pfiii --------------------------
	.section	.nv.constant0._Z7tc_gemmPK6__halfS1_Pfiii,"a",@progbits
	.sectionflags	@""
	.align	4
.nv.constant0._Z7tc_gemmPK6__halfS1_Pfiii:
	.zero		932


//--------------------- SYMBOLS --------------------------

	.type		.nv.reservedSmem.offset0,@object
	.size		.nv.reservedSmem.offset0,0x4
	.type		.nv.reservedSmem.cap,@object
	.size		.nv.reservedSmem.cap,0x4
